//
// Generated by NVIDIA NVVM Compiler
//
// Compiler Build ID: CL-36424714
// Cuda compilation tools, release 13.0, V13.0.88
// Based on NVVM 20.0.0
//

.version 9.0
.target sm_100
.address_size 64

	// .globl	_Z12baseline_addPfS_S_i

.visible .entry _Z12baseline_addPfS_S_i(
	.param .u64 .ptr .align 1 _Z12baseline_addPfS_S_i_param_0,
	.param .u64 .ptr .align 1 _Z12baseline_addPfS_S_i_param_1,
	.param .u64 .ptr .align 1 _Z12baseline_addPfS_S_i_param_2,
	.param .u32 _Z12baseline_addPfS_S_i_param_3
)
{
	.reg .pred 	%p<2>;
	.reg .b32 	%r<6>;
	.reg .b32 	%f<4>;
	.reg .b64 	%rd<11>;

	ld.param.u64 	%rd1, [_Z12baseline_addPfS_S_i_param_0];
	ld.param.u64 	%rd2, [_Z12baseline_addPfS_S_i_param_1];
	ld.param.u64 	%rd3, [_Z12baseline_addPfS_S_i_param_2];
	ld.param.u32 	%r2, [_Z12baseline_addPfS_S_i_param_3];
	mov.u32 	%r3, %ctaid.x;
	mov.u32 	%r4, %ntid.x;
	mov.u32 	%r5, %tid.x;
	mad.lo.s32 	%r1, %r3, %r4, %r5;
	setp.ge.s32 	%p1, %r1, %r2;
	@%p1 bra 	$L__BB0_2;
	cvta.to.global.u64 	%rd4, %rd1;
	cvta.to.global.u64 	%rd5, %rd2;
	cvta.to.global.u64 	%rd6, %rd3;
	mul.wide.s32 	%rd7, %r1, 4;
	add.s64 	%rd8, %rd4, %rd7;
	ld.global.f32 	%f1, [%rd8];
	add.s64 	%rd9, %rd5, %rd7;
	ld.global.f32 	%f2, [%rd9];
	add.f32 	%f3, %f1, %f2;
	add.s64 	%rd10, %rd6, %rd7;
	st.global.f32 	[%rd10], %f3;
$L__BB0_2:
	ret;

}


// ===== COMPILED SASS (sm_100) =====

	.target	sm_100

	.elftype	@"ET_EXEC"


//--------------------- .note.nv.tkinfo           --------------------------
	.section	.note.nv.tkinfo,"",@"SHT_NOTE"
	.sectionflags	@"SHF_NOTE_NV_TKINFO"
	.tkinfo
        /*0018*/ 	.word	0x00000002
        /*0030*/ 	.string	""
        /*0030*/ 	.string	"ptxas"
        /*0030*/ 	.string	"Cuda compilation tools, release 13.0, V13.0.88"
        /*0030*/ 	.string	"Build cuda_13.0.r13.0/compiler.36424714_0"
        /*0030*/ 	.string	"-arch sm_100 -m 64 "



//--------------------- .note.nv.cuinfo           --------------------------
	.section	.note.nv.cuinfo,"",@"SHT_NOTE"
	.sectionflags	@"SHF_NOTE_NV_CUINFO"
        /*0018*/ 	.short	0x0002
        /*001a*/ 	.short	0x0064
        /*001c*/ 	.short	0x0082
	.zero		2


//--------------------- .nv.info                  --------------------------
	.section	.nv.info,"",@"SHT_CUDA_INFO"
	.align	4


	//----- nvinfo : EIATTR_REGCOUNT
	.align		4
        /*0000*/ 	.byte	0x04, 0x2f
        /*0002*/ 	.short	(.L_1 - .L_0)
	.align		4
.L_0:
        /*0004*/ 	.word	index@(_Z12baseline_addPfS_S_i)
        /*0008*/ 	.word	0x0000000c


	//----- nvinfo : EIATTR_FRAME_SIZE
	.align		4
.L_1:
        /*000c*/ 	.byte	0x04, 0x11
        /*000e*/ 	.short	(.L_3 - .L_2)
	.align		4
.L_2:
        /*0010*/ 	.word	index@(_Z12baseline_addPfS_S_i)
        /*0014*/ 	.word	0x00000000


	//----- nvinfo : EIATTR_MIN_STACK_SIZE
	.align		4
.L_3:
        /*0018*/ 	.byte	0x04, 0x12
        /*001a*/ 	.short	(.L_5 - .L_4)
	.align		4
.L_4:
        /*001c*/ 	.word	index@(_Z12baseline_addPfS_S_i)
        /*0020*/ 	.word	0x00000000
.L_5:


//--------------------- .nv.compat                --------------------------
	.section	.nv.compat,"",@"SHT_CUDA_COMPAT_INFO"
	.align	4
        /*0000*/ 	.byte	0x02, 0x09, 0x00, 0x00, 0x02, 0x02, 0x01, 0x00, 0x02, 0x05, 0x05, 0x00, 0x03, 0x07, 0x01, 0x01
        /*0010*/ 	.byte	0x02, 0x03, 0x00, 0x00, 0x02, 0x06, 0x01, 0x00, 0x04, 0x0b, 0x08, 0x00, 0x09, 0x00, 0x00, 0x00
        /*0020*/ 	.byte	0x00, 0x00, 0x00, 0x00


//--------------------- .nv.info._Z12baseline_addPfS_S_i --------------------------
	.section	.nv.info._Z12baseline_addPfS_S_i,"",@"SHT_CUDA_INFO"
	.sectionflags	@""
	.align	4


	//----- nvinfo : EIATTR_CUDA_API_VERSION
	.align		4
        /*0000*/ 	.byte	0x04, 0x37
        /*0002*/ 	.short	(.L_7 - .L_6)
.L_6:
        /*0004*/ 	.word	0x00000082


	//----- nvinfo : EIATTR_KPARAM_INFO
	.align		4
.L_7:
        /*0008*/ 	.byte	0x04, 0x17
        /*000a*/ 	.short	(.L_9 - .L_8)
.L_8:
        /*000c*/ 	.word	0x00000000
        /*0010*/ 	.short	0x0003
        /*0012*/ 	.short	0x0018
        /*0014*/ 	.byte	0x00, 0xf0, 0x11, 0x00


	//----- nvinfo : EIATTR_KPARAM_INFO
	.align		4
.L_9:
        /*0018*/ 	.byte	0x04, 0x17
        /*001a*/ 	.short	(.L_11 - .L_10)
.L_10:
        /*001c*/ 	.word	0x00000000
        /*0020*/ 	.short	0x0002
        /*0022*/ 	.short	0x0010
        /*0024*/ 	.byte	0x00, 0xf5, 0x21, 0x00


	//----- nvinfo : EIATTR_KPARAM_INFO
	.align		4
.L_11:
        /*0028*/ 	.byte	0x04, 0x17
        /*002a*/ 	.short	(.L_13 - .L_12)
.L_12:
        /*002c*/ 	.word	0x00000000
        /*0030*/ 	.short	0x0001
        /*0032*/ 	.short	0x0008
        /*0034*/ 	.byte	0x00, 0xf5, 0x21, 0x00


	//----- nvinfo : EIATTR_KPARAM_INFO
	.align		4
.L_13:
        /*0038*/ 	.byte	0x04, 0x17
        /*003a*/ 	.short	(.L_15 - .L_14)
.L_14:
        /*003c*/ 	.word	0x00000000
        /*0040*/ 	.short	0x0000
        /*0042*/ 	.short	0x0000
        /*0044*/ 	.byte	0x00, 0xf5, 0x21, 0x00


	//----- nvinfo : EIATTR_SPARSE_MMA_MASK
	.align		4
.L_15:
        /*0048*/ 	.byte	0x03, 0x50
        /*004a*/ 	.short	0x0000


	//----- nvinfo : EIATTR_MAXREG_COUNT
	.align		4
        /*004c*/ 	.byte	0x03, 0x1b
        /*004e*/ 	.short	0x00ff


	//----- nvinfo : EIATTR_MERCURY_ISA_VERSION
	.align		4
        /*0050*/ 	.byte	0x03, 0x5f
        /*0052*/ 	.short	0x0101


	//----- nvinfo : EIATTR_VRC_CTA_INIT_COUNT
	.align		4
        /*0054*/ 	.byte	0x02, 0x4a
	.zero		1
	.zero		1


	//----- nvinfo : EIATTR_EXIT_INSTR_OFFSETS
	.align		4
        /*0058*/ 	.byte	0x04, 0x1c
        /*005a*/ 	.short	(.L_17 - .L_16)


	//   ....[0]....
.L_16:
        /*005c*/ 	.word	0x00000070


	//   ....[1]....
        /*0060*/ 	.word	0x00000130


	//----- nvinfo : EIATTR_CBANK_PARAM_SIZE
	.align		4
.L_17:
        /*0064*/ 	.byte	0x03, 0x19
        /*0066*/ 	.short	0x001c


	//----- nvinfo : EIATTR_PARAM_CBANK
	.align		4
        /*0068*/ 	.byte	0x04, 0x0a
        /*006a*/ 	.short	(.L_19 - .L_18)
	.align		4
.L_18:
        /*006c*/ 	.word	index@(.nv.constant0._Z12baseline_addPfS_S_i)
        /*0070*/ 	.short	0x0380
        /*0072*/ 	.short	0x001c


	//----- nvinfo : EIATTR_SW_WAR
	.align		4
.L_19:
        /*0074*/ 	.byte	0x04, 0x36
        /*0076*/ 	.short	(.L_21 - .L_20)
.L_20:
        /*0078*/ 	.word	0x00000008
.L_21:


//--------------------- .nv.callgraph             --------------------------
	.section	.nv.callgraph,"",@"SHT_CUDA_CALLGRAPH"
	.align	4
	.sectionentsize	8
	.align		4
        /*0000*/ 	.word	0x00000000
	.align		4
        /*0004*/ 	.word	0xffffffff
	.align		4
        /*0008*/ 	.word	0x00000000
	.align		4
        /*000c*/ 	.word	0xfffffffe
	.align		4
        /*0010*/ 	.word	0x00000000
	.align		4
        /*0014*/ 	.word	0xfffffffd
	.align		4
        /*0018*/ 	.word	0x00000000
	.align		4
        /*001c*/ 	.word	0xfffffffc


//--------------------- .text._Z12baseline_addPfS_S_i --------------------------
	.section	.text._Z12baseline_addPfS_S_i,"ax",@progbits
	.align	128
        .global         _Z12baseline_addPfS_S_i
        .type           _Z12baseline_addPfS_S_i,@function
        .size           _Z12baseline_addPfS_S_i,(.L_x_1 - _Z12baseline_addPfS_S_i)
        .other          _Z12baseline_addPfS_S_i,@"STO_CUDA_ENTRY STV_DEFAULT"
_Z12baseline_addPfS_S_i:
.text._Z12baseline_addPfS_S_i:
[----:B------:R-:W-:Y:S01]  /*0000*/  LDC R1, c[0x0][0x37c] ;  /* 0x0000df00ff017b82 */ /* 0x000fe20000000800 */
[----:B------:R-:W0:Y:S07]  /*0010*/  S2R R0, SR_TID.X ;  /* 0x0000000000007919 */ /* 0x000e2e0000002100 */
[----:B------:R-:W0:Y:S01]  /*0020*/  S2UR UR4, SR_CTAID.X ;  /* 0x00000000000479c3 */ /* 0x000e220000002500 */
[----:B------:R-:W1:Y:S07]  /*0030*/  LDCU UR5, c[0x0][0x398] ;  /* 0x00007300ff0577ac */ /* 0x000e6e0008000800 */
[----:B------:R-:W0:Y:S02]  /*0040*/  LDC R9, c[0x0][0x360] ;  /* 0x0000d800ff097b82 */ /* 0x000e240000000800 */
[----:B0-----:R-:W-:-:S05]  /*0050*/  IMAD R9, R9, UR4, R0 ;  /* 0x0000000409097c24 */ /* 0x001fca000f8e0200 */
[----:B-1----:R-:W-:-:S13]  /*0060*/  ISETP.GE.AND P0, PT, R9, UR5, PT ;  /* 0x0000000509007c0c */ /* 0x002fda000bf06270 */
[----:B------:R-:W-:Y:S05]  /*0070*/  @P0 EXIT ;  /* 0x000000000000094d */ /* 0x000fea0003800000 */
[----:B------:R-:W0:Y:S01]  /*0080*/  LDC.64 R2, c[0x0][0x380] ;  /* 0x0000e000ff027b82 */ /* 0x000e220000000a00 */
[----:B------:R-:W1:Y:S07]  /*0090*/  LDCU.64 UR4, c[0x0][0x358] ;  /* 0x00006b00ff0477ac */ /* 0x000e6e0008000a00 */
[----:B------:R-:W2:Y:S08]  /*00a0*/  LDC.64 R4, c[0x0][0x388] ;  /* 0x0000e200ff047b82 */ /* 0x000eb00000000a00 */
[----:B------:R-:W3:Y:S01]  /*00b0*/  LDC.64 R6, c[0x0][0x390] ;  /* 0x0000e400ff067b82 */ /* 0x000ee20000000a00 */
[----:B0-----:R-:W-:-:S06]  /*00c0*/  IMAD.WIDE R2, R9, 0x4, R2 ;  /* 0x0000000409027825 */ /* 0x001fcc00078e0202 */
[----:B-1----:R-:W4:Y:S01]  /*00d0*/  LDG.E R2, desc[UR4][R2.64] ;  /* 0x0000000402027981 */ /* 0x002f22000c1e1900 */
[----:B--2---:R-:W-:-:S06]  /*00e0*/  IMAD.WIDE R4, R9, 0x4, R4 ;  /* 0x0000000409047825 */ /* 0x004fcc00078e0204 */
[----:B------:R-:W4:Y:S01]  /*00f0*/  LDG.E R5, desc[UR4][R4.64] ;  /* 0x0000000404057981 */ /* 0x000f22000c1e1900 */
[----:B---3--:R-:W-:-:S04]  /*0100*/  IMAD.WIDE R6, R9, 0x4, R6 ;  /* 0x0000000409067825 */ /* 0x008fc800078e0206 */
[----:B----4-:R-:W-:-:S05]  /*0110*/  FADD R9, R2, R5 ;  /* 0x0000000502097221 */ /* 0x010fca0000000000 */
[----:B------:R-:W-:Y:S01]  /*0120*/  STG.E desc[UR4][R6.64], R9 ;  /* 0x0000000906007986 */ /* 0x000fe2000c101904 */
[----:B------:R-:W-:Y:S05]  /*0130*/  EXIT ;  /* 0x000000000000794d */ /* 0x000fea0003800000 */
.L_x_0:
[----:B------:R-:W-:-:S00]  /*0140*/  BRA `(.L_x_0) ;  /* 0xfffffffc00fc7947 */ /* 0x000fc0000383ffff */
[----:B------:R-:W-:-:S00]  /*0150*/  NOP ;  /* 0x0000000000007918 */ /* 0x000fc00000000000 */
        /* <DEDUP_REMOVED lines=10> */
.L_x_1:


//--------------------- .nv.shared.reserved.0     --------------------------
	.section	.nv.shared.reserved.0,"aw",@nobits
	.weak		__nv_reservedSMEM_offset_0_alias
	.size		__nv_reservedSMEM_offset_0_alias, 0, 64
	.other		__nv_reservedSMEM_offset_0_alias,@"STO_CUDA_RESERVED_SHARED STV_DEFAULT"
__nv_reservedSMEM_offset_0_alias:
	.zero		0
	.zero		64


//--------------------- .nv.constant0._Z12baseline_addPfS_S_i --------------------------
	.section	.nv.constant0._Z12baseline_addPfS_S_i,"a",@progbits
	.sectionflags	@""
	.align	4
.nv.constant0._Z12baseline_addPfS_S_i:
	.zero		924


//--------------------- SYMBOLS --------------------------

	.type		.nv.reservedSmem.offset0,@object
	.size		.nv.reservedSmem.offset0,0x4
